//
// Generated by NVIDIA NVVM Compiler
//
// Compiler Build ID: CL-36424714
// Cuda compilation tools, release 13.0, V13.0.88
// Based on NVVM 20.0.0
//

.version 9.0
.target sm_100
.address_size 64

	// .globl	_Z4testv
.global .align 1 .b8 _ZN34_INTERNAL_c1174e74_4_k_cu__Z4testv4cuda3std3__436_GLOBAL__N__c1174e74_4_k_cu__Z4testv6ignoreE[1];
.global .align 1 .b8 _ZN34_INTERNAL_c1174e74_4_k_cu__Z4testv4cuda3std3__45__cpo5beginE[1];
.global .align 1 .b8 _ZN34_INTERNAL_c1174e74_4_k_cu__Z4testv4cuda3std3__45__cpo3endE[1];
.global .align 1 .b8 _ZN34_INTERNAL_c1174e74_4_k_cu__Z4testv4cuda3std3__45__cpo6cbeginE[1];
.global .align 1 .b8 _ZN34_INTERNAL_c1174e74_4_k_cu__Z4testv4cuda3std3__45__cpo4cendE[1];
.global .align 1 .b8 _ZN34_INTERNAL_c1174e74_4_k_cu__Z4testv4cuda3std3__419piecewise_constructE[1];
.global .align 1 .b8 _ZN34_INTERNAL_c1174e74_4_k_cu__Z4testv4cuda3std3__48in_placeE[1];
.global .align 1 .b8 _ZN34_INTERNAL_c1174e74_4_k_cu__Z4testv4cuda3std6ranges3__45__cpo4swapE[1];
.global .align 1 .b8 _ZN34_INTERNAL_c1174e74_4_k_cu__Z4testv4cuda3std6ranges3__45__cpo9iter_moveE[1];
.global .align 1 .b8 _ZN34_INTERNAL_c1174e74_4_k_cu__Z4testv4cuda3std6ranges3__45__cpo7advanceE[1];

.visible .entry _Z4testv()
{



}


// ===== COMPILED SASS (sm_100) =====

	.target	sm_100

	.elftype	@"ET_EXEC"


//--------------------- .note.nv.tkinfo           --------------------------
	.section	.note.nv.tkinfo,"",@"SHT_NOTE"
	.sectionflags	@"SHF_NOTE_NV_TKINFO"
	.tkinfo
        /*0018*/ 	.word	0x00000002
        /*0030*/ 	.string	""
        /*0030*/ 	.string	"ptxas"
        /*0030*/ 	.string	"Cuda compilation tools, release 13.0, V13.0.88"
        /*0030*/ 	.string	"Build cuda_13.0.r13.0/compiler.36424714_0"
        /*0030*/ 	.string	"-arch sm_100 -m 64 "



//--------------------- .note.nv.cuinfo           --------------------------
	.section	.note.nv.cuinfo,"",@"SHT_NOTE"
	.sectionflags	@"SHF_NOTE_NV_CUINFO"
        /*0018*/ 	.short	0x0002
        /*001a*/ 	.short	0x0064
        /*001c*/ 	.short	0x0082
	.zero		2


//--------------------- .nv.info                  --------------------------
	.section	.nv.info,"",@"SHT_CUDA_INFO"
	.align	4


	//----- nvinfo : EIATTR_REGCOUNT
	.align		4
        /*0000*/ 	.byte	0x04, 0x2f
        /*0002*/ 	.short	(.L_11 - .L_10)
	.align		4
.L_10:
        /*0004*/ 	.word	index@(_Z4testv)
        /*0008*/ 	.word	0x00000004


	//----- nvinfo : EIATTR_FRAME_SIZE
	.align		4
.L_11:
        /*000c*/ 	.byte	0x04, 0x11
        /*000e*/ 	.short	(.L_13 - .L_12)
	.align		4
.L_12:
        /*0010*/ 	.word	index@(_Z4testv)
        /*0014*/ 	.word	0x00000000


	//----- nvinfo : EIATTR_MIN_STACK_SIZE
	.align		4
.L_13:
        /*0018*/ 	.byte	0x04, 0x12
        /*001a*/ 	.short	(.L_15 - .L_14)
	.align		4
.L_14:
        /*001c*/ 	.word	index@(_Z4testv)
        /*0020*/ 	.word	0x00000000
.L_15:


//--------------------- .nv.compat                --------------------------
	.section	.nv.compat,"",@"SHT_CUDA_COMPAT_INFO"
	.align	4
        /*0000*/ 	.byte	0x02, 0x09, 0x00, 0x00, 0x02, 0x02, 0x01, 0x00, 0x02, 0x05, 0x05, 0x00, 0x03, 0x07, 0x01, 0x01
        /*0010*/ 	.byte	0x02, 0x03, 0x00, 0x00, 0x02, 0x06, 0x01, 0x00, 0x04, 0x0b, 0x08, 0x00, 0x09, 0x00, 0x00, 0x00
        /*0020*/ 	.byte	0x00, 0x00, 0x00, 0x00


//--------------------- .nv.info._Z4testv         --------------------------
	.section	.nv.info._Z4testv,"",@"SHT_CUDA_INFO"
	.sectionflags	@""
	.align	4


	//----- nvinfo : EIATTR_CUDA_API_VERSION
	.align		4
        /*0000*/ 	.byte	0x04, 0x37
        /*0002*/ 	.short	(.L_17 - .L_16)
.L_16:
        /*0004*/ 	.word	0x00000082


	//----- nvinfo : EIATTR_SPARSE_MMA_MASK
	.align		4
.L_17:
        /*0008*/ 	.byte	0x03, 0x50
        /*000a*/ 	.short	0x0000


	//----- nvinfo : EIATTR_MAXREG_COUNT
	.align		4
        /*000c*/ 	.byte	0x03, 0x1b
        /*000e*/ 	.short	0x00ff


	//----- nvinfo : EIATTR_MERCURY_ISA_VERSION
	.align		4
        /*0010*/ 	.byte	0x03, 0x5f
        /*0012*/ 	.short	0x0101


	//----- nvinfo : EIATTR_VRC_CTA_INIT_COUNT
	.align		4
        /*0014*/ 	.byte	0x02, 0x4a
	.zero		1
	.zero		1


	//----- nvinfo : EIATTR_EXIT_INSTR_OFFSETS
	.align		4
        /*0018*/ 	.byte	0x04, 0x1c
        /*001a*/ 	.short	(.L_19 - .L_18)


	//   ....[0]....
.L_18:
        /*001c*/ 	.word	0x00000010


	//----- nvinfo : EIATTR_SW_WAR
	.align		4
.L_19:
        /*0020*/ 	.byte	0x04, 0x36
        /*0022*/ 	.short	(.L_21 - .L_20)
.L_20:
        /*0024*/ 	.word	0x00000008
.L_21:


//--------------------- .nv.callgraph             --------------------------
	.section	.nv.callgraph,"",@"SHT_CUDA_CALLGRAPH"
	.align	4
	.sectionentsize	8
	.align		4
        /*0000*/ 	.word	0x00000000
	.align		4
        /*0004*/ 	.word	0xffffffff
	.align		4
        /*0008*/ 	.word	0x00000000
	.align		4
        /*000c*/ 	.word	0xfffffffe
	.align		4
        /*0010*/ 	.word	0x00000000
	.align		4
        /*0014*/ 	.word	0xfffffffd
	.align		4
        /*0018*/ 	.word	0x00000000
	.align		4
        /*001c*/ 	.word	0xfffffffc


//--------------------- .nv.constant4             --------------------------
	.section	.nv.constant4,"a",@progbits
	.align	8
	.align		8
.nv.constant4:
        /*0000*/ 	.dword	_ZN34_INTERNAL_c1174e74_4_k_cu__Z4testv4cuda3std3__436_GLOBAL__N__c1174e74_4_k_cu__Z4testv6ignoreE
	.align		8
        /*0008*/ 	.dword	_ZN34_INTERNAL_c1174e74_4_k_cu__Z4testv4cuda3std3__45__cpo5beginE
	.align		8
        /*0010*/ 	.dword	_ZN34_INTERNAL_c1174e74_4_k_cu__Z4testv4cuda3std3__45__cpo3endE
	.align		8
        /*0018*/ 	.dword	_ZN34_INTERNAL_c1174e74_4_k_cu__Z4testv4cuda3std3__45__cpo6cbeginE
	.align		8
        /*0020*/ 	.dword	_ZN34_INTERNAL_c1174e74_4_k_cu__Z4testv4cuda3std3__45__cpo4cendE
	.align		8
        /*0028*/ 	.dword	_ZN34_INTERNAL_c1174e74_4_k_cu__Z4testv4cuda3std3__419piecewise_constructE
	.align		8
        /*0030*/ 	.dword	_ZN34_INTERNAL_c1174e74_4_k_cu__Z4testv4cuda3std3__48in_placeE
	.align		8
        /*0038*/ 	.dword	_ZN34_INTERNAL_c1174e74_4_k_cu__Z4testv4cuda3std6ranges3__45__cpo4swapE
	.align		8
        /*0040*/ 	.dword	_ZN34_INTERNAL_c1174e74_4_k_cu__Z4testv4cuda3std6ranges3__45__cpo9iter_moveE
	.align		8
        /*0048*/ 	.dword	_ZN34_INTERNAL_c1174e74_4_k_cu__Z4testv4cuda3std6ranges3__45__cpo7advanceE


//--------------------- .text._Z4testv            --------------------------
	.section	.text._Z4testv,"ax",@progbits
	.align	128
        .global         _Z4testv
        .type           _Z4testv,@function
        .size           _Z4testv,(.L_x_1 - _Z4testv)
        .other          _Z4testv,@"STO_CUDA_ENTRY STV_DEFAULT"
_Z4testv:
.text._Z4testv:
[----:B------:R-:W-:Y:S01]  /*0000*/  LDC R1, c[0x0][0x37c] ;  /* 0x0000df00ff017b82 */ /* 0x000fe20000000800 */
[----:B------:R-:W-:Y:S05]  /*0010*/  EXIT ;  /* 0x000000000000794d */ /* 0x000fea0003800000 */
.L_x_0:
[----:B------:R-:W-:-:S00]  /*0020*/  BRA `(.L_x_0) ;  /* 0xfffffffc00fc7947 */ /* 0x000fc0000383ffff */
[----:B------:R-:W-:-:S00]  /*0030*/  NOP ;  /* 0x0000000000007918 */ /* 0x000fc00000000000 */
        /* <DEDUP_REMOVED lines=12> */
.L_x_1:


//--------------------- .nv.shared.reserved.0     --------------------------
	.section	.nv.shared.reserved.0,"aw",@nobits
	.weak		__nv_reservedSMEM_offset_0_alias
	.size		__nv_reservedSMEM_offset_0_alias, 0, 64
	.other		__nv_reservedSMEM_offset_0_alias,@"STO_CUDA_RESERVED_SHARED STV_DEFAULT"
__nv_reservedSMEM_offset_0_alias:
	.zero		0
	.zero		64


//--------------------- .nv.global                --------------------------
	.section	.nv.global,"aw",@nobits
.nv.global:
	.type		_ZN34_INTERNAL_c1174e74_4_k_cu__Z4testv4cuda3std6ranges3__45__cpo9iter_moveE,@object
	.size		_ZN34_INTERNAL_c1174e74_4_k_cu__Z4testv4cuda3std6ranges3__45__cpo9iter_moveE,(_ZN34_INTERNAL_c1174e74_4_k_cu__Z4testv4cuda3std3__436_GLOBAL__N__c1174e74_4_k_cu__Z4testv6ignoreE - _ZN34_INTERNAL_c1174e74_4_k_cu__Z4testv4cuda3std6ranges3__45__cpo9iter_moveE)
_ZN34_INTERNAL_c1174e74_4_k_cu__Z4testv4cuda3std6ranges3__45__cpo9iter_moveE:
	.zero		1
	.type		_ZN34_INTERNAL_c1174e74_4_k_cu__Z4testv4cuda3std3__436_GLOBAL__N__c1174e74_4_k_cu__Z4testv6ignoreE,@object
	.size		_ZN34_INTERNAL_c1174e74_4_k_cu__Z4testv4cuda3std3__436_GLOBAL__N__c1174e74_4_k_cu__Z4testv6ignoreE,(_ZN34_INTERNAL_c1174e74_4_k_cu__Z4testv4cuda3std3__45__cpo4cendE - _ZN34_INTERNAL_c1174e74_4_k_cu__Z4testv4cuda3std3__436_GLOBAL__N__c1174e74_4_k_cu__Z4testv6ignoreE)
_ZN34_INTERNAL_c1174e74_4_k_cu__Z4testv4cuda3std3__436_GLOBAL__N__c1174e74_4_k_cu__Z4testv6ignoreE:
	.zero		1
	.type		_ZN34_INTERNAL_c1174e74_4_k_cu__Z4testv4cuda3std3__45__cpo4cendE,@object
	.size		_ZN34_INTERNAL_c1174e74_4_k_cu__Z4testv4cuda3std3__45__cpo4cendE,(_ZN34_INTERNAL_c1174e74_4_k_cu__Z4testv4cuda3std3__45__cpo3endE - _ZN34_INTERNAL_c1174e74_4_k_cu__Z4testv4cuda3std3__45__cpo4cendE)
_ZN34_INTERNAL_c1174e74_4_k_cu__Z4testv4cuda3std3__45__cpo4cendE:
	.zero		1
	.type		_ZN34_INTERNAL_c1174e74_4_k_cu__Z4testv4cuda3std3__45__cpo3endE,@object
	.size		_ZN34_INTERNAL_c1174e74_4_k_cu__Z4testv4cuda3std3__45__cpo3endE,(_ZN34_INTERNAL_c1174e74_4_k_cu__Z4testv4cuda3std3__48in_placeE - _ZN34_INTERNAL_c1174e74_4_k_cu__Z4testv4cuda3std3__45__cpo3endE)
_ZN34_INTERNAL_c1174e74_4_k_cu__Z4testv4cuda3std3__45__cpo3endE:
	.zero		1
	.type		_ZN34_INTERNAL_c1174e74_4_k_cu__Z4testv4cuda3std3__48in_placeE,@object
	.size		_ZN34_INTERNAL_c1174e74_4_k_cu__Z4testv4cuda3std3__48in_placeE,(_ZN34_INTERNAL_c1174e74_4_k_cu__Z4testv4cuda3std6ranges3__45__cpo7advanceE - _ZN34_INTERNAL_c1174e74_4_k_cu__Z4testv4cuda3std3__48in_placeE)
_ZN34_INTERNAL_c1174e74_4_k_cu__Z4testv4cuda3std3__48in_placeE:
	.zero		1
	.type		_ZN34_INTERNAL_c1174e74_4_k_cu__Z4testv4cuda3std6ranges3__45__cpo7advanceE,@object
	.size		_ZN34_INTERNAL_c1174e74_4_k_cu__Z4testv4cuda3std6ranges3__45__cpo7advanceE,(_ZN34_INTERNAL_c1174e74_4_k_cu__Z4testv4cuda3std3__45__cpo5beginE - _ZN34_INTERNAL_c1174e74_4_k_cu__Z4testv4cuda3std6ranges3__45__cpo7advanceE)
_ZN34_INTERNAL_c1174e74_4_k_cu__Z4testv4cuda3std6ranges3__45__cpo7advanceE:
	.zero		1
	.type		_ZN34_INTERNAL_c1174e74_4_k_cu__Z4testv4cuda3std3__45__cpo5beginE,@object
	.size		_ZN34_INTERNAL_c1174e74_4_k_cu__Z4testv4cuda3std3__45__cpo5beginE,(_ZN34_INTERNAL_c1174e74_4_k_cu__Z4testv4cuda3std3__419piecewise_constructE - _ZN34_INTERNAL_c1174e74_4_k_cu__Z4testv4cuda3std3__45__cpo5beginE)
_ZN34_INTERNAL_c1174e74_4_k_cu__Z4testv4cuda3std3__45__cpo5beginE:
	.zero		1
	.type		_ZN34_INTERNAL_c1174e74_4_k_cu__Z4testv4cuda3std3__419piecewise_constructE,@object
	.size		_ZN34_INTERNAL_c1174e74_4_k_cu__Z4testv4cuda3std3__419piecewise_constructE,(_ZN34_INTERNAL_c1174e74_4_k_cu__Z4testv4cuda3std3__45__cpo6cbeginE - _ZN34_INTERNAL_c1174e74_4_k_cu__Z4testv4cuda3std3__419piecewise_constructE)
_ZN34_INTERNAL_c1174e74_4_k_cu__Z4testv4cuda3std3__419piecewise_constructE:
	.zero		1
	.type		_ZN34_INTERNAL_c1174e74_4_k_cu__Z4testv4cuda3std3__45__cpo6cbeginE,@object
	.size		_ZN34_INTERNAL_c1174e74_4_k_cu__Z4testv4cuda3std3__45__cpo6cbeginE,(_ZN34_INTERNAL_c1174e74_4_k_cu__Z4testv4cuda3std6ranges3__45__cpo4swapE - _ZN34_INTERNAL_c1174e74_4_k_cu__Z4testv4cuda3std3__45__cpo6cbeginE)
_ZN34_INTERNAL_c1174e74_4_k_cu__Z4testv4cuda3std3__45__cpo6cbeginE:
	.zero		1
	.type		_ZN34_INTERNAL_c1174e74_4_k_cu__Z4testv4cuda3std6ranges3__45__cpo4swapE,@object
	.size		_ZN34_INTERNAL_c1174e74_4_k_cu__Z4testv4cuda3std6ranges3__45__cpo4swapE,(.L_7 - _ZN34_INTERNAL_c1174e74_4_k_cu__Z4testv4cuda3std6ranges3__45__cpo4swapE)
_ZN34_INTERNAL_c1174e74_4_k_cu__Z4testv4cuda3std6ranges3__45__cpo4swapE:
	.zero		1
.L_7:


//--------------------- .nv.constant0._Z4testv    --------------------------
	.section	.nv.constant0._Z4testv,"a",@progbits
	.sectionflags	@""
	.align	4
.nv.constant0._Z4testv:
	.zero		896


//--------------------- SYMBOLS --------------------------

	.type		.nv.reservedSmem.offset0,@object
	.size		.nv.reservedSmem.offset0,0x4
